//
// Generated by NVIDIA NVVM Compiler
//
// Compiler Build ID: CL-36424714
// Cuda compilation tools, release 13.0, V13.0.88
// Based on NVVM 20.0.0
//

.version 9.0
.target sm_100
.address_size 64

	// .globl	_Z3addii
.extern .func  (.param .b32 func_retval0) vprintf
(
	.param .b64 vprintf_param_0,
	.param .b64 vprintf_param_1
)
;
.global .align 1 .b8 $str[7] = {99, 58, 32, 37, 100, 10};

.visible .entry _Z3addii(
	.param .u32 _Z3addii_param_0,
	.param .u32 _Z3addii_param_1
)
{
	.local .align 8 .b8 	__local_depot0[8];
	.reg .b64 	%SP;
	.reg .b64 	%SPL;
	.reg .b32 	%r<6>;
	.reg .b64 	%rd<5>;

	mov.u64 	%SPL, __local_depot0;
	cvta.local.u64 	%SP, %SPL;
	ld.param.u32 	%r1, [_Z3addii_param_0];
	ld.param.u32 	%r2, [_Z3addii_param_1];
	add.u64 	%rd1, %SP, 0;
	add.u64 	%rd2, %SPL, 0;
	add.s32 	%r3, %r2, %r1;
	st.local.u32 	[%rd2], %r3;
	mov.u64 	%rd3, $str;
	cvta.global.u64 	%rd4, %rd3;
	{ // callseq 0, 0
	.param .b64 param0;
	st.param.b64 	[param0], %rd4;
	.param .b64 param1;
	st.param.b64 	[param1], %rd1;
	.param .b32 retval0;
	call.uni (retval0), 
	vprintf, 
	(
	param0, 
	param1
	);
	ld.param.b32 	%r4, [retval0];
	} // callseq 0
	ret;

}


// ===== COMPILED SASS (sm_100) =====

	.target	sm_100

	.elftype	@"ET_EXEC"


//--------------------- .note.nv.tkinfo           --------------------------
	.section	.note.nv.tkinfo,"",@"SHT_NOTE"
	.sectionflags	@"SHF_NOTE_NV_TKINFO"
	.tkinfo
        /*0018*/ 	.word	0x00000002
        /*0030*/ 	.string	""
        /*0030*/ 	.string	"ptxas"
        /*0030*/ 	.string	"Cuda compilation tools, release 13.0, V13.0.88"
        /*0030*/ 	.string	"Build cuda_13.0.r13.0/compiler.36424714_0"
        /*0030*/ 	.string	"-arch sm_100 -m 64 "



//--------------------- .note.nv.cuinfo           --------------------------
	.section	.note.nv.cuinfo,"",@"SHT_NOTE"
	.sectionflags	@"SHF_NOTE_NV_CUINFO"
        /*0018*/ 	.short	0x0002
        /*001a*/ 	.short	0x0064
        /*001c*/ 	.short	0x0082
	.zero		2


//--------------------- .nv.info                  --------------------------
	.section	.nv.info,"",@"SHT_CUDA_INFO"
	.align	4


	//----- nvinfo : EIATTR_REGCOUNT
	.align		4
        /*0000*/ 	.byte	0x04, 0x2f
        /*0002*/ 	.short	(.L_2 - .L_1)
	.align		4
.L_1:
        /*0004*/ 	.word	index@(_Z3addii)
        /*0008*/ 	.word	0x00000018


	//----- nvinfo : EIATTR_FRAME_SIZE
	.align		4
.L_2:
        /*000c*/ 	.byte	0x04, 0x11
        /*000e*/ 	.short	(.L_4 - .L_3)
	.align		4
.L_3:
        /*0010*/ 	.word	index@(_Z3addii)
        /*0014*/ 	.word	0x00000008


	//----- nvinfo : EIATTR_MIN_STACK_SIZE
	.align		4
.L_4:
        /*0018*/ 	.byte	0x04, 0x12
        /*001a*/ 	.short	(.L_6 - .L_5)
	.align		4
.L_5:
        /*001c*/ 	.word	index@(_Z3addii)
        /*0020*/ 	.word	0x00000008
.L_6:


//--------------------- .nv.compat                --------------------------
	.section	.nv.compat,"",@"SHT_CUDA_COMPAT_INFO"
	.align	4
        /*0000*/ 	.byte	0x02, 0x09, 0x00, 0x00, 0x02, 0x02, 0x01, 0x00, 0x02, 0x05, 0x05, 0x00, 0x03, 0x07, 0x01, 0x01
        /*0010*/ 	.byte	0x02, 0x03, 0x00, 0x00, 0x02, 0x06, 0x01, 0x00, 0x04, 0x0b, 0x08, 0x00, 0x09, 0x00, 0x00, 0x00
        /*0020*/ 	.byte	0x00, 0x00, 0x00, 0x00


//--------------------- .nv.info._Z3addii         --------------------------
	.section	.nv.info._Z3addii,"",@"SHT_CUDA_INFO"
	.sectionflags	@""
	.align	4


	//----- nvinfo : EIATTR_CUDA_API_VERSION
	.align		4
        /*0000*/ 	.byte	0x04, 0x37
        /*0002*/ 	.short	(.L_8 - .L_7)
.L_7:
        /*0004*/ 	.word	0x00000082


	//----- nvinfo : EIATTR_KPARAM_INFO
	.align		4
.L_8:
        /*0008*/ 	.byte	0x04, 0x17
        /*000a*/ 	.short	(.L_10 - .L_9)
.L_9:
        /*000c*/ 	.word	0x00000000
        /*0010*/ 	.short	0x0001
        /*0012*/ 	.short	0x0004
        /*0014*/ 	.byte	0x00, 0xf0, 0x11, 0x00


	//----- nvinfo : EIATTR_KPARAM_INFO
	.align		4
.L_10:
        /*0018*/ 	.byte	0x04, 0x17
        /*001a*/ 	.short	(.L_12 - .L_11)
.L_11:
        /*001c*/ 	.word	0x00000000
        /*0020*/ 	.short	0x0000
        /*0022*/ 	.short	0x0000
        /*0024*/ 	.byte	0x00, 0xf0, 0x11, 0x00


	//----- nvinfo : EIATTR_SPARSE_MMA_MASK
	.align		4
.L_12:
        /*0028*/ 	.byte	0x03, 0x50
        /*002a*/ 	.short	0x0000


	//----- nvinfo : EIATTR_MAXREG_COUNT
	.align		4
        /*002c*/ 	.byte	0x03, 0x1b
        /*002e*/ 	.short	0x00ff


	//----- nvinfo : EIATTR_EXTERNS
	.align		4
        /*0030*/ 	.byte	0x04, 0x0f
        /*0032*/ 	.short	(.L_14 - .L_13)


	//   ....[0]....
	.align		4
.L_13:
        /*0034*/ 	.word	index@(vprintf)


	//----- nvinfo : EIATTR_MERCURY_ISA_VERSION
	.align		4
.L_14:
        /*0038*/ 	.byte	0x03, 0x5f
        /*003a*/ 	.short	0x0101


	//----- nvinfo : EIATTR_VRC_CTA_INIT_COUNT
	.align		4
        /*003c*/ 	.byte	0x02, 0x4a
	.zero		1
	.zero		1


	//----- nvinfo : EIATTR_SYSCALL_OFFSETS
	.align		4
        /*0040*/ 	.byte	0x04, 0x46
        /*0042*/ 	.short	(.L_16 - .L_15)


	//   ....[0]....
.L_15:
        /*0044*/ 	.word	0x000000f0


	//----- nvinfo : EIATTR_EXIT_INSTR_OFFSETS
	.align		4
.L_16:
        /*0048*/ 	.byte	0x04, 0x1c
        /*004a*/ 	.short	(.L_18 - .L_17)


	//   ....[0]....
.L_17:
        /*004c*/ 	.word	0x00000100


	//----- nvinfo : EIATTR_CBANK_PARAM_SIZE
	.align		4
.L_18:
        /*0050*/ 	.byte	0x03, 0x19
        /*0052*/ 	.short	0x0008


	//----- nvinfo : EIATTR_PARAM_CBANK
	.align		4
        /*0054*/ 	.byte	0x04, 0x0a
        /*0056*/ 	.short	(.L_20 - .L_19)
	.align		4
.L_19:
        /*0058*/ 	.word	index@(.nv.constant0._Z3addii)
        /*005c*/ 	.short	0x0380
        /*005e*/ 	.short	0x0008


	//----- nvinfo : EIATTR_SW_WAR
	.align		4
.L_20:
        /*0060*/ 	.byte	0x04, 0x36
        /*0062*/ 	.short	(.L_22 - .L_21)
.L_21:
        /*0064*/ 	.word	0x00000008
.L_22:


//--------------------- .nv.callgraph             --------------------------
	.section	.nv.callgraph,"",@"SHT_CUDA_CALLGRAPH"
	.align	4
	.sectionentsize	8
	.align		4
        /*0000*/ 	.word	0x00000000
	.align		4
        /*0004*/ 	.word	0xffffffff
	.align		4
        /*0008*/ 	.word	index@(_Z3addii)
	.align		4
        /*000c*/ 	.word	index@(vprintf)
	.align		4
        /*0010*/ 	.word	0x00000000
	.align		4
        /*0014*/ 	.word	0xfffffffe
	.align		4
        /*0018*/ 	.word	0x00000000
	.align		4
        /*001c*/ 	.word	0xfffffffd
	.align		4
        /*0020*/ 	.word	0x00000000
	.align		4
        /*0024*/ 	.word	0xfffffffc


//--------------------- .nv.constant4             --------------------------
	.section	.nv.constant4,"a",@progbits
	.align	8
	.align		8
.nv.constant4:
        /*0000*/ 	.dword	vprintf
	.align		8
        /*0008*/ 	.dword	$str


//--------------------- .text._Z3addii            --------------------------
	.section	.text._Z3addii,"ax",@progbits
	.align	128
        .global         _Z3addii
        .type           _Z3addii,@function
        .size           _Z3addii,(.L_x_2 - _Z3addii)
        .other          _Z3addii,@"STO_CUDA_ENTRY STV_DEFAULT"
_Z3addii:
.text._Z3addii:
[----:B------:R-:W0:Y:S08]  /*0000*/  LDC R1, c[0x0][0x37c] ;  /* 0x0000df00ff017b82 */ /* 0x000e300000000800 */
[----:B------:R-:W1:Y:S01]  /*0010*/  LDC.64 R2, c[0x0][0x380] ;  /* 0x0000e000ff027b82 */ /* 0x000e620000000a00 */
[----:B0-----:R-:W-:Y:S01]  /*0020*/  VIADD R1, R1, 0xfffffff8 ;  /* 0xfffffff801017836 */ /* 0x001fe20000000000 */
[----:B------:R-:W0:Y:S01]  /*0030*/  LDCU UR4, c[0x0][0x2f8] ;  /* 0x00005f00ff0477ac */ /* 0x000e220008000800 */
[----:B------:R-:W2:Y:S01]  /*0040*/  LDCU.64 UR6, c[0x4][0x8] ;  /* 0x01000100ff0677ac */ /* 0x000ea20008000a00 */
[----:B------:R-:W3:Y:S02]  /*0050*/  LDCU UR5, c[0x0][0x2fc] ;  /* 0x00005f80ff0577ac */ /* 0x000ee40008000800 */
[----:B0-----:R-:W-:Y:S01]  /*0060*/  IADD3 R6, P0, PT, R1, UR4, RZ ;  /* 0x0000000401067c10 */ /* 0x001fe2000ff1e0ff */
[----:B-1----:R-:W-:Y:S01]  /*0070*/  IMAD.IADD R0, R3, 0x1, R2 ;  /* 0x0000000103007824 */ /* 0x002fe200078e0202 */
[----:B------:R-:W-:Y:S01]  /*0080*/  MOV R2, 0x0 ;  /* 0x0000000000027802 */ /* 0x000fe20000000f00 */
[----:B--2---:R-:W-:Y:S01]  /*0090*/  IMAD.U32 R5, RZ, RZ, UR7 ;  /* 0x00000007ff057e24 */ /* 0x004fe2000f8e00ff */
[----:B------:R-:W-:-:S02]  /*00a0*/  MOV R4, UR6 ;  /* 0x0000000600047c02 */ /* 0x000fc40008000f00 */
[----:B------:R0:W-:Y:S01]  /*00b0*/  STL [R1], R0 ;  /* 0x0000000001007387 */ /* 0x0001e20000100800 */
[----:B---3--:R-:W-:Y:S01]  /*00c0*/  IADD3.X R7, PT, PT, RZ, UR5, RZ, P0, !PT ;  /* 0x00000005ff077c10 */ /* 0x008fe200087fe4ff */
[----:B------:R-:W1:Y:S06]  /*00d0*/  LDC.64 R2, c[0x4][R2] ;  /* 0x0100000002027b82 */ /* 0x000e6c0000000a00 */
[----:B------:R-:W-:-:S07]  /*00e0*/  LEPC R20, `(.L_x_0) ;  /* 0x000000001014794e */ /* 0x000fce0000000000 */
[----:B01----:R-:W-:Y:S05]  /*00f0*/  CALL.ABS.NOINC R2 ;  /* 0x0000000002007343 */ /* 0x003fea0003c00000 */
.L_x_0:
[----:B------:R-:W-:Y:S05]  /*0100*/  EXIT ;  /* 0x000000000000794d */ /* 0x000fea0003800000 */
.L_x_1:
[----:B------:R-:W-:-:S00]  /*0110*/  BRA `(.L_x_1) ;  /* 0xfffffffc00fc7947 */ /* 0x000fc0000383ffff */
[----:B------:R-:W-:-:S00]  /*0120*/  NOP ;  /* 0x0000000000007918 */ /* 0x000fc00000000000 */
        /* <DEDUP_REMOVED lines=13> */
.L_x_2:


//--------------------- .nv.global.init           --------------------------
	.section	.nv.global.init,"aw",@progbits
.nv.global.init:
	.type		$str,@object
	.size		$str,(.L_0 - $str)
$str:
        /*0000*/ 	.byte	0x63, 0x3a, 0x20, 0x25, 0x64, 0x0a, 0x00
.L_0:


//--------------------- .nv.shared.reserved.0     --------------------------
	.section	.nv.shared.reserved.0,"aw",@nobits
	.weak		__nv_reservedSMEM_offset_0_alias
	.size		__nv_reservedSMEM_offset_0_alias, 0, 64
	.other		__nv_reservedSMEM_offset_0_alias,@"STO_CUDA_RESERVED_SHARED STV_DEFAULT"
__nv_reservedSMEM_offset_0_alias:
	.zero		0
	.zero		64


//--------------------- .nv.constant0._Z3addii    --------------------------
	.section	.nv.constant0._Z3addii,"a",@progbits
	.sectionflags	@""
	.align	4
.nv.constant0._Z3addii:
	.zero		904


//--------------------- SYMBOLS --------------------------

	.type		.nv.reservedSmem.offset0,@object
	.size		.nv.reservedSmem.offset0,0x4
	.type		vprintf,@function
